//
// Generated by NVIDIA NVVM Compiler
//
// Compiler Build ID: CL-36424714
// Cuda compilation tools, release 13.0, V13.0.88
// Based on NVVM 20.0.0
//

.version 9.0
.target sm_100
.address_size 64

	// .globl	_Z17printthreadKernelv
.extern .func  (.param .b32 func_retval0) vprintf
(
	.param .b64 vprintf_param_0,
	.param .b64 vprintf_param_1
)
;
.global .align 1 .b8 $str[33] = {72, 101, 108, 108, 111, 32, 119, 111, 114, 108, 100, 33, 32, 77, 121, 32, 116, 104, 114, 101, 97, 100, 73, 68, 32, 105, 115, 32, 37, 100, 33, 10};

.visible .entry _Z17printthreadKernelv()
{
	.local .align 8 .b8 	__local_depot0[8];
	.reg .b64 	%SP;
	.reg .b64 	%SPL;
	.reg .b32 	%r<4>;
	.reg .b64 	%rd<5>;

	mov.u64 	%SPL, __local_depot0;
	cvta.local.u64 	%SP, %SPL;
	add.u64 	%rd1, %SP, 0;
	add.u64 	%rd2, %SPL, 0;
	mov.u32 	%r1, %tid.x;
	st.local.u32 	[%rd2], %r1;
	mov.u64 	%rd3, $str;
	cvta.global.u64 	%rd4, %rd3;
	{ // callseq 0, 0
	.param .b64 param0;
	st.param.b64 	[param0], %rd4;
	.param .b64 param1;
	st.param.b64 	[param1], %rd1;
	.param .b32 retval0;
	call.uni (retval0), 
	vprintf, 
	(
	param0, 
	param1
	);
	ld.param.b32 	%r2, [retval0];
	} // callseq 0
	ret;

}


// ===== COMPILED SASS (sm_100) =====

	.target	sm_100

	.elftype	@"ET_EXEC"


//--------------------- .note.nv.tkinfo           --------------------------
	.section	.note.nv.tkinfo,"",@"SHT_NOTE"
	.sectionflags	@"SHF_NOTE_NV_TKINFO"
	.tkinfo
        /*0018*/ 	.word	0x00000002
        /*0030*/ 	.string	""
        /*0030*/ 	.string	"ptxas"
        /*0030*/ 	.string	"Cuda compilation tools, release 13.0, V13.0.88"
        /*0030*/ 	.string	"Build cuda_13.0.r13.0/compiler.36424714_0"
        /*0030*/ 	.string	"-arch sm_100 -m 64 "



//--------------------- .note.nv.cuinfo           --------------------------
	.section	.note.nv.cuinfo,"",@"SHT_NOTE"
	.sectionflags	@"SHF_NOTE_NV_CUINFO"
        /*0018*/ 	.short	0x0002
        /*001a*/ 	.short	0x0064
        /*001c*/ 	.short	0x0082
	.zero		2


//--------------------- .nv.info                  --------------------------
	.section	.nv.info,"",@"SHT_CUDA_INFO"
	.align	4


	//----- nvinfo : EIATTR_REGCOUNT
	.align		4
        /*0000*/ 	.byte	0x04, 0x2f
        /*0002*/ 	.short	(.L_2 - .L_1)
	.align		4
.L_1:
        /*0004*/ 	.word	index@(_Z17printthreadKernelv)
        /*0008*/ 	.word	0x00000018


	//----- nvinfo : EIATTR_FRAME_SIZE
	.align		4
.L_2:
        /*000c*/ 	.byte	0x04, 0x11
        /*000e*/ 	.short	(.L_4 - .L_3)
	.align		4
.L_3:
        /*0010*/ 	.word	index@(_Z17printthreadKernelv)
        /*0014*/ 	.word	0x00000008


	//----- nvinfo : EIATTR_MIN_STACK_SIZE
	.align		4
.L_4:
        /*0018*/ 	.byte	0x04, 0x12
        /*001a*/ 	.short	(.L_6 - .L_5)
	.align		4
.L_5:
        /*001c*/ 	.word	index@(_Z17printthreadKernelv)
        /*0020*/ 	.word	0x00000008
.L_6:


//--------------------- .nv.compat                --------------------------
	.section	.nv.compat,"",@"SHT_CUDA_COMPAT_INFO"
	.align	4
        /*0000*/ 	.byte	0x02, 0x09, 0x00, 0x00, 0x02, 0x02, 0x01, 0x00, 0x02, 0x05, 0x05, 0x00, 0x03, 0x07, 0x01, 0x01
        /*0010*/ 	.byte	0x02, 0x03, 0x00, 0x00, 0x02, 0x06, 0x01, 0x00, 0x04, 0x0b, 0x08, 0x00, 0x09, 0x00, 0x00, 0x00
        /*0020*/ 	.byte	0x00, 0x00, 0x00, 0x00


//--------------------- .nv.info._Z17printthreadKernelv --------------------------
	.section	.nv.info._Z17printthreadKernelv,"",@"SHT_CUDA_INFO"
	.sectionflags	@""
	.align	4


	//----- nvinfo : EIATTR_CUDA_API_VERSION
	.align		4
        /*0000*/ 	.byte	0x04, 0x37
        /*0002*/ 	.short	(.L_8 - .L_7)
.L_7:
        /*0004*/ 	.word	0x00000082


	//----- nvinfo : EIATTR_SPARSE_MMA_MASK
	.align		4
.L_8:
        /*0008*/ 	.byte	0x03, 0x50
        /*000a*/ 	.short	0x0000


	//----- nvinfo : EIATTR_MAXREG_COUNT
	.align		4
        /*000c*/ 	.byte	0x03, 0x1b
        /*000e*/ 	.short	0x00ff


	//----- nvinfo : EIATTR_EXTERNS
	.align		4
        /*0010*/ 	.byte	0x04, 0x0f
        /*0012*/ 	.short	(.L_10 - .L_9)


	//   ....[0]....
	.align		4
.L_9:
        /*0014*/ 	.word	index@(vprintf)


	//----- nvinfo : EIATTR_MERCURY_ISA_VERSION
	.align		4
.L_10:
        /*0018*/ 	.byte	0x03, 0x5f
        /*001a*/ 	.short	0x0101


	//----- nvinfo : EIATTR_VRC_CTA_INIT_COUNT
	.align		4
        /*001c*/ 	.byte	0x02, 0x4a
	.zero		1
	.zero		1


	//----- nvinfo : EIATTR_SYSCALL_OFFSETS
	.align		4
        /*0020*/ 	.byte	0x04, 0x46
        /*0022*/ 	.short	(.L_12 - .L_11)


	//   ....[0]....
.L_11:
        /*0024*/ 	.word	0x000000e0


	//----- nvinfo : EIATTR_EXIT_INSTR_OFFSETS
	.align		4
.L_12:
        /*0028*/ 	.byte	0x04, 0x1c
        /*002a*/ 	.short	(.L_14 - .L_13)


	//   ....[0]....
.L_13:
        /*002c*/ 	.word	0x000000f0


	//----- nvinfo : EIATTR_SW_WAR
	.align		4
.L_14:
        /*0030*/ 	.byte	0x04, 0x36
        /*0032*/ 	.short	(.L_16 - .L_15)
.L_15:
        /*0034*/ 	.word	0x00000008
.L_16:


//--------------------- .nv.callgraph             --------------------------
	.section	.nv.callgraph,"",@"SHT_CUDA_CALLGRAPH"
	.align	4
	.sectionentsize	8
	.align		4
        /*0000*/ 	.word	0x00000000
	.align		4
        /*0004*/ 	.word	0xffffffff
	.align		4
        /*0008*/ 	.word	index@(_Z17printthreadKernelv)
	.align		4
        /*000c*/ 	.word	index@(vprintf)
	.align		4
        /*0010*/ 	.word	0x00000000
	.align		4
        /*0014*/ 	.word	0xfffffffe
	.align		4
        /*0018*/ 	.word	0x00000000
	.align		4
        /*001c*/ 	.word	0xfffffffd
	.align		4
        /*0020*/ 	.word	0x00000000
	.align		4
        /*0024*/ 	.word	0xfffffffc


//--------------------- .nv.constant4             --------------------------
	.section	.nv.constant4,"a",@progbits
	.align	8
	.align		8
.nv.constant4:
        /*0000*/ 	.dword	vprintf
	.align		8
        /*0008*/ 	.dword	$str


//--------------------- .text._Z17printthreadKernelv --------------------------
	.section	.text._Z17printthreadKernelv,"ax",@progbits
	.align	128
        .global         _Z17printthreadKernelv
        .type           _Z17printthreadKernelv,@function
        .size           _Z17printthreadKernelv,(.L_x_2 - _Z17printthreadKernelv)
        .other          _Z17printthreadKernelv,@"STO_CUDA_ENTRY STV_DEFAULT"
_Z17printthreadKernelv:
.text._Z17printthreadKernelv:
[----:B------:R-:W0:Y:S01]  /*0000*/  LDC R1, c[0x0][0x37c] ;  /* 0x0000df00ff017b82 */ /* 0x000e220000000800 */
[----:B------:R-:W1:Y:S01]  /*0010*/  S2R R8, SR_TID.X ;  /* 0x0000000000087919 */ /* 0x000e620000002100 */
[----:B0-----:R-:W-:Y:S01]  /*0020*/  VIADD R1, R1, 0xfffffff8 ;  /* 0xfffffff801017836 */ /* 0x001fe20000000000 */
[----:B------:R-:W-:Y:S01]  /*0030*/  MOV R0, 0x0 ;  /* 0x0000000000007802 */ /* 0x000fe20000000f00 */
[----:B------:R-:W0:Y:S04]  /*0040*/  LDCU UR4, c[0x0][0x2f8] ;  /* 0x00005f00ff0477ac */ /* 0x000e280008000800 */
[----:B------:R2:W3:Y:S01]  /*0050*/  LDC.64 R2, c[0x4][R0] ;  /* 0x0100000000027b82 */ /* 0x0004e20000000a00 */
[----:B------:R-:W4:Y:S01]  /*0060*/  LDCU.64 UR6, c[0x4][0x8] ;  /* 0x01000100ff0677ac */ /* 0x000f220008000a00 */
[----:B------:R-:W5:Y:S01]  /*0070*/  LDCU UR5, c[0x0][0x2fc] ;  /* 0x00005f80ff0577ac */ /* 0x000f620008000800 */
[----:B0-----:R-:W-:Y:S01]  /*0080*/  IADD3 R6, P0, PT, R1, UR4, RZ ;  /* 0x0000000401067c10 */ /* 0x001fe2000ff1e0ff */
[----:B----4-:R-:W-:Y:S01]  /*0090*/  IMAD.U32 R4, RZ, RZ, UR6 ;  /* 0x00000006ff047e24 */ /* 0x010fe2000f8e00ff */
[----:B------:R-:W-:-:S03]  /*00a0*/  MOV R5, UR7 ;  /* 0x0000000700057c02 */ /* 0x000fc60008000f00 */
[----:B-----5:R-:W-:Y:S01]  /*00b0*/  IMAD.X R7, RZ, RZ, UR5, P0 ;  /* 0x00000005ff077e24 */ /* 0x020fe200080e06ff */
[----:B-1----:R2:W-:Y:S07]  /*00c0*/  STL [R1], R8 ;  /* 0x0000000801007387 */ /* 0x0025ee0000100800 */
[----:B------:R-:W-:-:S07]  /*00d0*/  LEPC R20, `(.L_x_0) ;  /* 0x000000001014794e */ /* 0x000fce0000000000 */
[----:B--23--:R-:W-:Y:S05]  /*00e0*/  CALL.ABS.NOINC R2 ;  /* 0x0000000002007343 */ /* 0x00cfea0003c00000 */
.L_x_0:
[----:B------:R-:W-:Y:S05]  /*00f0*/  EXIT ;  /* 0x000000000000794d */ /* 0x000fea0003800000 */
.L_x_1:
[----:B------:R-:W-:-:S00]  /*0100*/  BRA `(.L_x_1) ;  /* 0xfffffffc00fc7947 */ /* 0x000fc0000383ffff */
[----:B------:R-:W-:-:S00]  /*0110*/  NOP ;  /* 0x0000000000007918 */ /* 0x000fc00000000000 */
        /* <DEDUP_REMOVED lines=14> */
.L_x_2:


//--------------------- .nv.global.init           --------------------------
	.section	.nv.global.init,"aw",@progbits
.nv.global.init:
	.type		$str,@object
	.size		$str,(.L_0 - $str)
$str:
        /*0000*/ 	.byte	0x48, 0x65, 0x6c, 0x6c, 0x6f, 0x20, 0x77, 0x6f, 0x72, 0x6c, 0x64, 0x21, 0x20, 0x4d, 0x79, 0x20
        /*0010*/ 	.byte	0x74, 0x68, 0x72, 0x65, 0x61, 0x64, 0x49, 0x44, 0x20, 0x69, 0x73, 0x20, 0x25, 0x64, 0x21, 0x0a
        /*0020*/ 	.byte	0x00
.L_0:


//--------------------- .nv.shared.reserved.0     --------------------------
	.section	.nv.shared.reserved.0,"aw",@nobits
	.weak		__nv_reservedSMEM_offset_0_alias
	.size		__nv_reservedSMEM_offset_0_alias, 0, 64
	.other		__nv_reservedSMEM_offset_0_alias,@"STO_CUDA_RESERVED_SHARED STV_DEFAULT"
__nv_reservedSMEM_offset_0_alias:
	.zero		0
	.zero		64


//--------------------- .nv.constant0._Z17printthreadKernelv --------------------------
	.section	.nv.constant0._Z17printthreadKernelv,"a",@progbits
	.sectionflags	@""
	.align	4
.nv.constant0._Z17printthreadKernelv:
	.zero		896


//--------------------- SYMBOLS --------------------------

	.type		.nv.reservedSmem.offset0,@object
	.size		.nv.reservedSmem.offset0,0x4
	.type		vprintf,@function
